//
// Generated by NVIDIA NVVM Compiler
//
// Compiler Build ID: CL-36424714
// Cuda compilation tools, release 13.0, V13.0.88
// Based on NVVM 20.0.0
//

.version 9.0
.target sm_100
.address_size 64

	// .globl	_Z12huber_kernelPK6float4S1_PS_mi

.visible .entry _Z12huber_kernelPK6float4S1_PS_mi(
	.param .u64 .ptr .align 1 _Z12huber_kernelPK6float4S1_PS_mi_param_0,
	.param .u64 .ptr .align 1 _Z12huber_kernelPK6float4S1_PS_mi_param_1,
	.param .u64 .ptr .align 1 _Z12huber_kernelPK6float4S1_PS_mi_param_2,
	.param .u64 _Z12huber_kernelPK6float4S1_PS_mi_param_3,
	.param .u32 _Z12huber_kernelPK6float4S1_PS_mi_param_4
)
{
	.reg .pred 	%p<19>;
	.reg .b32 	%r<8>;
	.reg .b32 	%f<81>;
	.reg .b64 	%rd<14>;

	ld.param.u64 	%rd1, [_Z12huber_kernelPK6float4S1_PS_mi_param_0];
	ld.param.u64 	%rd2, [_Z12huber_kernelPK6float4S1_PS_mi_param_1];
	ld.param.u64 	%rd3, [_Z12huber_kernelPK6float4S1_PS_mi_param_2];
	ld.param.u64 	%rd4, [_Z12huber_kernelPK6float4S1_PS_mi_param_3];
	ld.param.u32 	%r3, [_Z12huber_kernelPK6float4S1_PS_mi_param_4];
	mov.u32 	%r4, %ctaid.x;
	mov.u32 	%r5, %ntid.x;
	mov.u32 	%r6, %tid.x;
	mad.lo.s32 	%r1, %r4, %r5, %r6;
	setp.ge.s32 	%p1, %r1, %r3;
	@%p1 bra 	$L__BB0_3;
	shl.b32 	%r2, %r1, 1;
	or.b32  	%r7, %r2, 1;
	cvt.s64.s32 	%rd5, %r7;
	shr.u64 	%rd6, %rd4, 2;
	setp.le.u64 	%p2, %rd6, %rd5;
	@%p2 bra 	$L__BB0_3;
	mul.wide.s32 	%rd11, %r2, 16;
	add.s64 	%rd7, %rd1, %rd11;
	// begin inline asm
	ld.global.nc.v4.f32 {%f1,%f2,%f3,%f4}, [%rd7];
	// end inline asm
	add.s64 	%rd8, %rd7, 16;
	// begin inline asm
	ld.global.nc.v4.f32 {%f5,%f6,%f7,%f8}, [%rd8];
	// end inline asm
	add.s64 	%rd9, %rd2, %rd11;
	// begin inline asm
	ld.global.nc.v4.f32 {%f9,%f10,%f11,%f12}, [%rd9];
	// end inline asm
	add.s64 	%rd10, %rd9, 16;
	// begin inline asm
	ld.global.nc.v4.f32 {%f13,%f14,%f15,%f16}, [%rd10];
	// end inline asm
	sub.f32 	%f17, %f1, %f9;
	abs.f32 	%f18, %f17;
	sub.f32 	%f19, %f2, %f10;
	abs.f32 	%f20, %f19;
	sub.f32 	%f21, %f3, %f11;
	abs.f32 	%f22, %f21;
	sub.f32 	%f23, %f4, %f12;
	abs.f32 	%f24, %f23;
	setp.geu.f32 	%p3, %f18, 0f3F800000;
	setp.lt.f32 	%p4, %f18, 0f3F800000;
	setp.geu.f32 	%p5, %f20, 0f3F800000;
	setp.lt.f32 	%p6, %f20, 0f3F800000;
	setp.geu.f32 	%p7, %f22, 0f3F800000;
	setp.lt.f32 	%p8, %f22, 0f3F800000;
	setp.geu.f32 	%p9, %f24, 0f3F800000;
	setp.lt.f32 	%p10, %f24, 0f3F800000;
	selp.f32 	%f25, 0f3F000000, 0f00000000, %p4;
	mul.f32 	%f26, %f18, %f25;
	mul.f32 	%f27, %f18, %f26;
	selp.f32 	%f28, 0f3F800000, 0f00000000, %p3;
	add.f32 	%f29, %f18, 0fBF000000;
	fma.rn.f32 	%f30, %f29, %f28, %f27;
	selp.f32 	%f31, 0f3F000000, 0f00000000, %p6;
	mul.f32 	%f32, %f20, %f31;
	mul.f32 	%f33, %f20, %f32;
	selp.f32 	%f34, 0f3F800000, 0f00000000, %p5;
	add.f32 	%f35, %f20, 0fBF000000;
	fma.rn.f32 	%f36, %f35, %f34, %f33;
	selp.f32 	%f37, 0f3F000000, 0f00000000, %p8;
	mul.f32 	%f38, %f22, %f37;
	mul.f32 	%f39, %f22, %f38;
	selp.f32 	%f40, 0f3F800000, 0f00000000, %p7;
	add.f32 	%f41, %f22, 0fBF000000;
	fma.rn.f32 	%f42, %f41, %f40, %f39;
	selp.f32 	%f43, 0f3F000000, 0f00000000, %p10;
	mul.f32 	%f44, %f24, %f43;
	mul.f32 	%f45, %f24, %f44;
	selp.f32 	%f46, 0f3F800000, 0f00000000, %p9;
	add.f32 	%f47, %f24, 0fBF000000;
	fma.rn.f32 	%f48, %f47, %f46, %f45;
	sub.f32 	%f49, %f5, %f13;
	abs.f32 	%f50, %f49;
	sub.f32 	%f51, %f6, %f14;
	abs.f32 	%f52, %f51;
	sub.f32 	%f53, %f7, %f15;
	abs.f32 	%f54, %f53;
	sub.f32 	%f55, %f8, %f16;
	abs.f32 	%f56, %f55;
	setp.geu.f32 	%p11, %f50, 0f3F800000;
	setp.lt.f32 	%p12, %f50, 0f3F800000;
	setp.geu.f32 	%p13, %f52, 0f3F800000;
	setp.lt.f32 	%p14, %f52, 0f3F800000;
	setp.geu.f32 	%p15, %f54, 0f3F800000;
	setp.lt.f32 	%p16, %f54, 0f3F800000;
	setp.geu.f32 	%p17, %f56, 0f3F800000;
	setp.lt.f32 	%p18, %f56, 0f3F800000;
	selp.f32 	%f57, 0f3F000000, 0f00000000, %p12;
	mul.f32 	%f58, %f50, %f57;
	mul.f32 	%f59, %f50, %f58;
	selp.f32 	%f60, 0f3F800000, 0f00000000, %p11;
	add.f32 	%f61, %f50, 0fBF000000;
	fma.rn.f32 	%f62, %f61, %f60, %f59;
	selp.f32 	%f63, 0f3F000000, 0f00000000, %p14;
	mul.f32 	%f64, %f52, %f63;
	mul.f32 	%f65, %f52, %f64;
	selp.f32 	%f66, 0f3F800000, 0f00000000, %p13;
	add.f32 	%f67, %f52, 0fBF000000;
	fma.rn.f32 	%f68, %f67, %f66, %f65;
	selp.f32 	%f69, 0f3F000000, 0f00000000, %p16;
	mul.f32 	%f70, %f54, %f69;
	mul.f32 	%f71, %f54, %f70;
	selp.f32 	%f72, 0f3F800000, 0f00000000, %p15;
	add.f32 	%f73, %f54, 0fBF000000;
	fma.rn.f32 	%f74, %f73, %f72, %f71;
	selp.f32 	%f75, 0f3F000000, 0f00000000, %p18;
	mul.f32 	%f76, %f56, %f75;
	mul.f32 	%f77, %f56, %f76;
	selp.f32 	%f78, 0f3F800000, 0f00000000, %p17;
	add.f32 	%f79, %f56, 0fBF000000;
	fma.rn.f32 	%f80, %f79, %f78, %f77;
	cvta.to.global.u64 	%rd12, %rd3;
	add.s64 	%rd13, %rd12, %rd11;
	st.global.v4.f32 	[%rd13], {%f30, %f36, %f42, %f48};
	st.global.v4.f32 	[%rd13+16], {%f62, %f68, %f74, %f80};
$L__BB0_3:
	ret;

}


// ===== COMPILED SASS (sm_100) =====

	.target	sm_100

	.elftype	@"ET_EXEC"


//--------------------- .note.nv.tkinfo           --------------------------
	.section	.note.nv.tkinfo,"",@"SHT_NOTE"
	.sectionflags	@"SHF_NOTE_NV_TKINFO"
	.tkinfo
        /*0018*/ 	.word	0x00000002
        /*0030*/ 	.string	""
        /*0030*/ 	.string	"ptxas"
        /*0030*/ 	.string	"Cuda compilation tools, release 13.0, V13.0.88"
        /*0030*/ 	.string	"Build cuda_13.0.r13.0/compiler.36424714_0"
        /*0030*/ 	.string	"-arch sm_100 -m 64 "



//--------------------- .note.nv.cuinfo           --------------------------
	.section	.note.nv.cuinfo,"",@"SHT_NOTE"
	.sectionflags	@"SHF_NOTE_NV_CUINFO"
        /*0018*/ 	.short	0x0002
        /*001a*/ 	.short	0x0064
        /*001c*/ 	.short	0x0082
	.zero		2


//--------------------- .nv.info                  --------------------------
	.section	.nv.info,"",@"SHT_CUDA_INFO"
	.align	4


	//----- nvinfo : EIATTR_REGCOUNT
	.align		4
        /*0000*/ 	.byte	0x04, 0x2f
        /*0002*/ 	.short	(.L_1 - .L_0)
	.align		4
.L_0:
        /*0004*/ 	.word	index@(_Z12huber_kernelPK6float4S1_PS_mi)
        /*0008*/ 	.word	0x0000001c


	//----- nvinfo : EIATTR_FRAME_SIZE
	.align		4
.L_1:
        /*000c*/ 	.byte	0x04, 0x11
        /*000e*/ 	.short	(.L_3 - .L_2)
	.align		4
.L_2:
        /*0010*/ 	.word	index@(_Z12huber_kernelPK6float4S1_PS_mi)
        /*0014*/ 	.word	0x00000000


	//----- nvinfo : EIATTR_MIN_STACK_SIZE
	.align		4
.L_3:
        /*0018*/ 	.byte	0x04, 0x12
        /*001a*/ 	.short	(.L_5 - .L_4)
	.align		4
.L_4:
        /*001c*/ 	.word	index@(_Z12huber_kernelPK6float4S1_PS_mi)
        /*0020*/ 	.word	0x00000000
.L_5:


//--------------------- .nv.compat                --------------------------
	.section	.nv.compat,"",@"SHT_CUDA_COMPAT_INFO"
	.align	4
        /*0000*/ 	.byte	0x02, 0x09, 0x00, 0x00, 0x02, 0x02, 0x01, 0x00, 0x02, 0x05, 0x05, 0x00, 0x03, 0x07, 0x01, 0x01
        /*0010*/ 	.byte	0x02, 0x03, 0x00, 0x00, 0x02, 0x06, 0x01, 0x00, 0x04, 0x0b, 0x08, 0x00, 0x01, 0x00, 0x00, 0x00
        /*0020*/ 	.byte	0x00, 0x00, 0x00, 0x00


//--------------------- .nv.info._Z12huber_kernelPK6float4S1_PS_mi --------------------------
	.section	.nv.info._Z12huber_kernelPK6float4S1_PS_mi,"",@"SHT_CUDA_INFO"
	.sectionflags	@""
	.align	4


	//----- nvinfo : EIATTR_CUDA_API_VERSION
	.align		4
        /*0000*/ 	.byte	0x04, 0x37
        /*0002*/ 	.short	(.L_7 - .L_6)
.L_6:
        /*0004*/ 	.word	0x00000082


	//----- nvinfo : EIATTR_KPARAM_INFO
	.align		4
.L_7:
        /*0008*/ 	.byte	0x04, 0x17
        /*000a*/ 	.short	(.L_9 - .L_8)
.L_8:
        /*000c*/ 	.word	0x00000000
        /*0010*/ 	.short	0x0004
        /*0012*/ 	.short	0x0020
        /*0014*/ 	.byte	0x00, 0xf0, 0x11, 0x00


	//----- nvinfo : EIATTR_KPARAM_INFO
	.align		4
.L_9:
        /*0018*/ 	.byte	0x04, 0x17
        /*001a*/ 	.short	(.L_11 - .L_10)
.L_10:
        /*001c*/ 	.word	0x00000000
        /*0020*/ 	.short	0x0003
        /*0022*/ 	.short	0x0018
        /*0024*/ 	.byte	0x00, 0xf0, 0x21, 0x00


	//----- nvinfo : EIATTR_KPARAM_INFO
	.align		4
.L_11:
        /*0028*/ 	.byte	0x04, 0x17
        /*002a*/ 	.short	(.L_13 - .L_12)
.L_12:
        /*002c*/ 	.word	0x00000000
        /*0030*/ 	.short	0x0002
        /*0032*/ 	.short	0x0010
        /*0034*/ 	.byte	0x00, 0xf5, 0x21, 0x00


	//----- nvinfo : EIATTR_KPARAM_INFO
	.align		4
.L_13:
        /*0038*/ 	.byte	0x04, 0x17
        /*003a*/ 	.short	(.L_15 - .L_14)
.L_14:
        /*003c*/ 	.word	0x00000000
        /*0040*/ 	.short	0x0001
        /*0042*/ 	.short	0x0008
        /*0044*/ 	.byte	0x00, 0xf5, 0x21, 0x00


	//----- nvinfo : EIATTR_KPARAM_INFO
	.align		4
.L_15:
        /*0048*/ 	.byte	0x04, 0x17
        /*004a*/ 	.short	(.L_17 - .L_16)
.L_16:
        /*004c*/ 	.word	0x00000000
        /*0050*/ 	.short	0x0000
        /*0052*/ 	.short	0x0000
        /*0054*/ 	.byte	0x00, 0xf5, 0x21, 0x00


	//----- nvinfo : EIATTR_SPARSE_MMA_MASK
	.align		4
.L_17:
        /*0058*/ 	.byte	0x03, 0x50
        /*005a*/ 	.short	0x0000


	//----- nvinfo : EIATTR_MAXREG_COUNT
	.align		4
        /*005c*/ 	.byte	0x03, 0x1b
        /*005e*/ 	.short	0x00ff


	//----- nvinfo : EIATTR_MERCURY_ISA_VERSION
	.align		4
        /*0060*/ 	.byte	0x03, 0x5f
        /*0062*/ 	.short	0x0101


	//----- nvinfo : EIATTR_VRC_CTA_INIT_COUNT
	.align		4
        /*0064*/ 	.byte	0x02, 0x4a
	.zero		1
	.zero		1


	//----- nvinfo : EIATTR_EXIT_INSTR_OFFSETS
	.align		4
        /*0068*/ 	.byte	0x04, 0x1c
        /*006a*/ 	.short	(.L_19 - .L_18)


	//   ....[0]....
.L_18:
        /*006c*/ 	.word	0x00000070


	//   ....[1]....
        /*0070*/ 	.word	0x00000110


	//   ....[2]....
        /*0074*/ 	.word	0x000005f0


	//----- nvinfo : EIATTR_CBANK_PARAM_SIZE
	.align		4
.L_19:
        /*0078*/ 	.byte	0x03, 0x19
        /*007a*/ 	.short	0x0024


	//----- nvinfo : EIATTR_PARAM_CBANK
	.align		4
        /*007c*/ 	.byte	0x04, 0x0a
        /*007e*/ 	.short	(.L_21 - .L_20)
	.align		4
.L_20:
        /*0080*/ 	.word	index@(.nv.constant0._Z12huber_kernelPK6float4S1_PS_mi)
        /*0084*/ 	.short	0x0380
        /*0086*/ 	.short	0x0024


	//----- nvinfo : EIATTR_SW_WAR
	.align		4
.L_21:
        /*0088*/ 	.byte	0x04, 0x36
        /*008a*/ 	.short	(.L_23 - .L_22)
.L_22:
        /*008c*/ 	.word	0x00000008
.L_23:


//--------------------- .nv.callgraph             --------------------------
	.section	.nv.callgraph,"",@"SHT_CUDA_CALLGRAPH"
	.align	4
	.sectionentsize	8
	.align		4
        /*0000*/ 	.word	0x00000000
	.align		4
        /*0004*/ 	.word	0xffffffff
	.align		4
        /*0008*/ 	.word	0x00000000
	.align		4
        /*000c*/ 	.word	0xfffffffe
	.align		4
        /*0010*/ 	.word	0x00000000
	.align		4
        /*0014*/ 	.word	0xfffffffd
	.align		4
        /*0018*/ 	.word	0x00000000
	.align		4
        /*001c*/ 	.word	0xfffffffc


//--------------------- .text._Z12huber_kernelPK6float4S1_PS_mi --------------------------
	.section	.text._Z12huber_kernelPK6float4S1_PS_mi,"ax",@progbits
	.align	128
        .global         _Z12huber_kernelPK6float4S1_PS_mi
        .type           _Z12huber_kernelPK6float4S1_PS_mi,@function
        .size           _Z12huber_kernelPK6float4S1_PS_mi,(.L_x_1 - _Z12huber_kernelPK6float4S1_PS_mi)
        .other          _Z12huber_kernelPK6float4S1_PS_mi,@"STO_CUDA_ENTRY STV_DEFAULT"
_Z12huber_kernelPK6float4S1_PS_mi:
.text._Z12huber_kernelPK6float4S1_PS_mi:
[----:B------:R-:W-:Y:S01]  /*0000*/  LDC R1, c[0x0][0x37c] ;  /* 0x0000df00ff017b82 */ /* 0x000fe20000000800 */
[----:B------:R-:W0:Y:S07]  /*0010*/  S2R R0, SR_TID.X ;  /* 0x0000000000007919 */ /* 0x000e2e0000002100 */
[----:B------:R-:W0:Y:S01]  /*0020*/  S2UR UR4, SR_CTAID.X ;  /* 0x00000000000479c3 */ /* 0x000e220000002500 */
[----:B------:R-:W1:Y:S07]  /*0030*/  LDCU UR5, c[0x0][0x3a0] ;  /* 0x00007400ff0577ac */ /* 0x000e6e0008000800 */
[----:B------:R-:W0:Y:S02]  /*0040*/  LDC R21, c[0x0][0x360] ;  /* 0x0000d800ff157b82 */ /* 0x000e240000000800 */
[----:B0-----:R-:W-:-:S05]  /*0050*/  IMAD R21, R21, UR4, R0 ;  /* 0x0000000415157c24 */ /* 0x001fca000f8e0200 */
[----:B-1----:R-:W-:-:S13]  /*0060*/  ISETP.GE.AND P0, PT, R21, UR5, PT ;  /* 0x0000000515007c0c */ /* 0x002fda000bf06270 */
[----:B------:R-:W-:Y:S05]  /*0070*/  @P0 EXIT ;  /* 0x000000000000094d */ /* 0x000fea0003800000 */
[----:B------:R-:W0:Y:S01]  /*0080*/  LDCU.64 UR4, c[0x0][0x398] ;  /* 0x00007300ff0477ac */ /* 0x000e220008000a00 */
[----:B------:R-:W-:-:S04]  /*0090*/  SHF.L.U32 R21, R21, 0x1, RZ ;  /* 0x0000000115157819 */ /* 0x000fc800000006ff */
[----:B------:R-:W-:Y:S01]  /*00a0*/  IADD3 R0, PT, PT, R21, 0x1, RZ ;  /* 0x0000000115007810 */ /* 0x000fe20007ffe0ff */
[----:B0-----:R-:W-:Y:S02]  /*00b0*/  USHF.R.U64 UR4, UR4, 0x2, UR5 ;  /* 0x0000000204047899 */ /* 0x001fe40008001205 */
[----:B------:R-:W-:-:S04]  /*00c0*/  USHF.R.U32.HI UR5, URZ, 0x2, UR5 ;  /* 0x00000002ff057899 */ /* 0x000fc80008011605 */
[----:B------:R-:W-:Y:S02]  /*00d0*/  ISETP.LT.U32.AND P0, PT, R0, UR4, PT ;  /* 0x0000000400007c0c */ /* 0x000fe4000bf01070 */
[----:B------:R-:W-:Y:S02]  /*00e0*/  SHF.R.S32.HI R0, RZ, 0x1f, R0 ;  /* 0x0000001fff007819 */ /* 0x000fe40000011400 */
[----:B------:R-:W-:-:S04]  /*00f0*/  MOV R3, UR5 ;  /* 0x0000000500037c02 */ /* 0x000fc80008000f00 */
[----:B------:R-:W-:-:S13]  /*0100*/  ISETP.GT.U32.AND.EX P0, PT, R3, R0, PT, P0 ;  /* 0x000000000300720c */ /* 0x000fda0003f04100 */
[----:B------:R-:W-:Y:S05]  /*0110*/  @!P0 EXIT ;  /* 0x000000000000894d */ /* 0x000fea0003800000 */
[----:B------:R-:W0:Y:S01]  /*0120*/  LDC.64 R22, c[0x0][0x380] ;  /* 0x0000e000ff167b82 */ /* 0x000e220000000a00 */
[----:B------:R-:W1:Y:S07]  /*0130*/  LDCU.64 UR4, c[0x0][0x358] ;  /* 0x00006b00ff0477ac */ /* 0x000e6e0008000a00 */
[----:B------:R-:W2:Y:S08]  /*0140*/  LDC.64 R24, c[0x0][0x388] ;  /* 0x0000e200ff187b82 */ /* 0x000eb00000000a00 */
[----:B------:R-:W3:Y:S01]  /*0150*/  LDC.64 R2, c[0x0][0x390] ;  /* 0x0000e400ff027b82 */ /* 0x000ee20000000a00 */
[----:B0-----:R-:W-:-:S05]  /*0160*/  IMAD.WIDE R22, R21, 0x10, R22 ;  /* 0x0000001015167825 */ /* 0x001fca00078e0216 */
[----:B-1----:R-:W4:Y:S01]  /*0170*/  LDG.E.128.CONSTANT R12, desc[UR4][R22.64] ;  /* 0x00000004160c7981 */ /* 0x002f22000c1e9d00 */
[----:B--2---:R-:W-:-:S03]  /*0180*/  IMAD.WIDE R24, R21, 0x10, R24 ;  /* 0x0000001015187825 */ /* 0x004fc600078e0218 */
[----:B------:R-:W2:Y:S04]  /*0190*/  LDG.E.128.CONSTANT R8, desc[UR4][R22.64+0x10] ;  /* 0x0000100416087981 */ /* 0x000ea8000c1e9d00 */
[----:B------:R-:W4:Y:S04]  /*01a0*/  LDG.E.128.CONSTANT R16, desc[UR4][R24.64] ;  /* 0x0000000418107981 */ /* 0x000f28000c1e9d00 */
[----:B------:R-:W2:Y:S01]  /*01b0*/  LDG.E.128.CONSTANT R4, desc[UR4][R24.64+0x10] ;  /* 0x0000100418047981 */ /* 0x000ea2000c1e9d00 */
[----:B---3--:R-:W-:-:S04]  /*01c0*/  IMAD.WIDE R2, R21, 0x10, R2 ;  /* 0x0000001015027825 */ /* 0x008fc800078e0202 */
[----:B----4-:R-:W-:Y:S01]  /*01d0*/  FADD R12, R12, -R16 ;  /* 0x800000100c0c7221 */ /* 0x010fe20000000000 */
[----:B------:R-:W-:-:S04]  /*01e0*/  FADD R13, R13, -R17 ;  /* 0x800000110d0d7221 */ /* 0x000fc80000000000 */
[----:B------:R-:W-:Y:S01]  /*01f0*/  FSETP.GEU.AND P0, PT, |R12|, 1, PT ;  /* 0x3f8000000c00780b */ /* 0x000fe20003f0e200 */
[----:B------:R-:W-:Y:S01]  /*0200*/  FADD R14, R14, -R18 ;  /* 0x800000120e0e7221 */ /* 0x000fe20000000000 */
[----:B------:R-:W-:Y:S02]  /*0210*/  FADD R15, R15, -R19 ;  /* 0x800000130f0f7221 */ /* 0x000fe40000000000 */
[----:B------:R-:W-:Y:S02]  /*0220*/  FSEL R17, RZ, 0.5, P0 ;  /* 0x3f000000ff117808 */ /* 0x000fe40000000000 */
[----:B------:R-:W-:Y:S02]  /*0230*/  FSETP.GEU.AND P0, PT, |R13|, 1, PT ;  /* 0x3f8000000d00780b */ /* 0x000fe40003f0e200 */
[----:B------:R-:W-:Y:S01]  /*0240*/  FSETP.GEU.AND P1, PT, |R14|, 1, PT ;  /* 0x3f8000000e00780b */ /* 0x000fe20003f2e200 */
[----:B------:R-:W-:Y:S01]  /*0250*/  FMUL R17, |R12|, R17 ;  /* 0x000000110c117220 */ /* 0x000fe20000400200 */
[----:B------:R-:W-:Y:S01]  /*0260*/  FSEL R0, RZ, 0.5, P0 ;  /* 0x3f000000ff007808 */ /* 0x000fe20000000000 */
[----:B--2---:R-:W-:Y:S01]  /*0270*/  FADD R8, R8, -R4 ;  /* 0x8000000408087221 */ /* 0x004fe20000000000 */
[----:B------:R-:W-:Y:S01]  /*0280*/  FSETP.GEU.AND P0, PT, |R15|, 1, PT ;  /* 0x3f8000000f00780b */ /* 0x000fe20003f0e200 */
[----:B------:R-:W-:Y:S01]  /*0290*/  FADD R9, R9, -R5 ;  /* 0x8000000509097221 */ /* 0x000fe20000000000 */
[----:B------:R-:W-:Y:S01]  /*02a0*/  FADD R11, R11, -R7 ;  /* 0x800000070b0b7221 */ /* 0x000fe20000000000 */
[C---:B------:R-:W-:Y:S01]  /*02b0*/  FSET.BF.GEU.AND R5, |R12|.reuse, 1, PT ;  /* 0x3f8000000c05780a */ /* 0x040fe2000380e200 */
[----:B------:R-:W-:Y:S01]  /*02c0*/  FMUL R4, |R12|, R17 ;  /* 0x000000110c047220 */ /* 0x000fe20000400200 */
[----:B------:R-:W-:Y:S01]  /*02d0*/  FADD R10, R10, -R6 ;  /* 0x800000060a0a7221 */ /* 0x000fe20000000000 */
[----:B------:R-:W-:Y:S01]  /*02e0*/  FADD R12, |R12|, -0.5 ;  /* 0xbf0000000c0c7421 */ /* 0x000fe20000000200 */
[----:B------:R-:W-:Y:S01]  /*02f0*/  FSEL R7, RZ, 0.5, P1 ;  /* 0x3f000000ff077808 */ /* 0x000fe20000800000 */
[----:B------:R-:W-:Y:S01]  /*0300*/  FMUL R0, |R13|, R0 ;  /* 0x000000000d007220 */ /* 0x000fe20000400200 */
[----:B------:R-:W-:Y:S01]  /*0310*/  FSEL R6, RZ, 0.5, P0 ;  /* 0x3f000000ff067808 */ /* 0x000fe20000000000 */
[----:B------:R-:W-:Y:S01]  /*0320*/  FFMA R4, R5, R12, R4 ;  /* 0x0000000c05047223 */ /* 0x000fe20000000004 */
[C---:B------:R-:W-:Y:S01]  /*0330*/  FSET.BF.GEU.AND R5, |R13|.reuse, 1, PT ;  /* 0x3f8000000d05780a */ /* 0x040fe2000380e200 */
[----:B------:R-:W-:Y:S01]  /*0340*/  FMUL R7, |R14|, R7 ;  /* 0x000000070e077220 */ /* 0x000fe20000400200 */
[C---:B------:R-:W-:Y:S01]  /*0350*/  FMUL R0, |R13|.reuse, R0 ;  /* 0x000000000d007220 */ /* 0x040fe20000400200 */
[----:B------:R-:W-:Y:S01]  /*0360*/  FADD R13, |R13|, -0.5 ;  /* 0xbf0000000d0d7421 */ /* 0x000fe20000000200 */
[C---:B------:R-:W-:Y:S01]  /*0370*/  FMUL R12, |R15|.reuse, R6 ;  /* 0x000000060f0c7220 */ /* 0x040fe20000400200 */
[----:B------:R-:W-:Y:S01]  /*0380*/  FSETP.GEU.AND P0, PT, |R8|, 1, PT ;  /* 0x3f8000000800780b */ /* 0x000fe20003f0e200 */
[C---:B------:R-:W-:Y:S01]  /*0390*/  FMUL R6, |R14|.reuse, R7 ;  /* 0x000000070e067220 */ /* 0x040fe20000400200 */
[C---:B------:R-:W-:Y:S01]  /*03a0*/  FSET.BF.GEU.AND R17, |R14|.reuse, 1, PT ;  /* 0x3f8000000e11780a */ /* 0x040fe2000380e200 */
[C---:B------:R-:W-:Y:S01]  /*03b0*/  FMUL R7, |R15|.reuse, R12 ;  /* 0x0000000c0f077220 */ /* 0x040fe20000400200 */
[----:B------:R-:W-:Y:S01]  /*03c0*/  FSET.BF.GEU.AND R16, |R15|, 1, PT ;  /* 0x3f8000000f10780a */ /* 0x000fe2000380e200 */
[----:B------:R-:W-:Y:S01]  /*03d0*/  FFMA R5, R5, R13, R0 ;  /* 0x0000000d05057223 */ /* 0x000fe20000000000 */
[----:B------:R-:W-:Y:S01]  /*03e0*/  FADD R14, |R14|, -0.5 ;  /* 0xbf0000000e0e7421 */ /* 0x000fe20000000200 */
[----:B------:R-:W-:Y:S01]  /*03f0*/  FADD R15, |R15|, -0.5 ;  /* 0xbf0000000f0f7421 */ /* 0x000fe20000000200 */
[----:B------:R-:W-:-:S02]  /*0400*/  FSEL R13, RZ, 0.5, P0 ;  /* 0x3f000000ff0d7808 */ /* 0x000fc40000000000 */
[----:B------:R-:W-:Y:S02]  /*0410*/  FSETP.GEU.AND P0, PT, |R9|, 1, PT ;  /* 0x3f8000000900780b */ /* 0x000fe40003f0e200 */
[----:B------:R-:W-:Y:S02]  /*0420*/  FSETP.GEU.AND P1, PT, |R10|, 1, PT ;  /* 0x3f8000000a00780b */ /* 0x000fe40003f2e200 */
[----:B------:R-:W-:Y:S01]  /*0430*/  FSETP.GEU.AND P2, PT, |R11|, 1, PT ;  /* 0x3f8000000b00780b */ /* 0x000fe20003f4e200 */
[----:B------:R-:W-:Y:S01]  /*0440*/  FFMA R6, R17, R14, R6 ;  /* 0x0000000e11067223 */ /* 0x000fe20000000006 */
[----:B------:R-:W-:Y:S01]  /*0450*/  FFMA R7, R16, R15, R7 ;  /* 0x0000000f10077223 */ /* 0x000fe20000000007 */
[----:B------:R-:W-:Y:S02]  /*0460*/  FSEL R12, RZ, 0.5, P0 ;  /* 0x3f000000ff0c7808 */ /* 0x000fe40000000000 */
[----:B------:R-:W-:Y:S02]  /*0470*/  FSEL R17, RZ, 0.5, P1 ;  /* 0x3f000000ff117808 */ /* 0x000fe40000800000 */
[----:B------:R-:W-:Y:S01]  /*0480*/  FSEL R16, RZ, 0.5, P2 ;  /* 0x3f000000ff107808 */ /* 0x000fe20001000000 */
[----:B------:R-:W-:Y:S01]  /*0490*/  FMUL R13, |R8|, R13 ;  /* 0x0000000d080d7220 */ /* 0x000fe20000400200 */
[----:B------:R-:W-:Y:S01]  /*04a0*/  FMUL R12, |R9|, R12 ;  /* 0x0000000c090c7220 */ /* 0x000fe20000400200 */
[----:B------:R-:W-:-:S02]  /*04b0*/  FMUL R17, |R10|, R17 ;  /* 0x000000110a117220 */ /* 0x000fc40000400200 */
[----:B------:R-:W-:Y:S01]  /*04c0*/  FMUL R16, |R11|, R16 ;  /* 0x000000100b107220 */ /* 0x000fe20000400200 */
[C---:B------:R-:W-:Y:S01]  /*04d0*/  FSET.BF.GEU.AND R0, |R8|.reuse, 1, PT ;  /* 0x3f8000000800780a */ /* 0x040fe2000380e200 */
[----:B------:R-:W-:Y:S01]  /*04e0*/  FMUL R13, |R8|, R13 ;  /* 0x0000000d080d7220 */ /* 0x000fe20000400200 */
[C---:B------:R-:W-:Y:S01]  /*04f0*/  FSET.BF.GEU.AND R15, |R9|.reuse, 1, PT ;  /* 0x3f800000090f780a */ /* 0x040fe2000380e200 */
[----:B------:R-:W-:Y:S01]  /*0500*/  FMUL R12, |R9|, R12 ;  /* 0x0000000c090c7220 */ /* 0x000fe20000400200 */
[C---:B------:R-:W-:Y:S01]  /*0510*/  FSET.BF.GEU.AND R14, |R10|.reuse, 1, PT ;  /* 0x3f8000000a0e780a */ /* 0x040fe2000380e200 */
[----:B------:R-:W-:Y:S01]  /*0520*/  FMUL R17, |R10|, R17 ;  /* 0x000000110a117220 */ /* 0x000fe20000400200 */
[C---:B------:R-:W-:Y:S01]  /*0530*/  FSET.BF.GEU.AND R19, |R11|.reuse, 1, PT ;  /* 0x3f8000000b13780a */ /* 0x040fe2000380e200 */
[----:B------:R-:W-:Y:S01]  /*0540*/  FMUL R16, |R11|, R16 ;  /* 0x000000100b107220 */ /* 0x000fe20000400200 */
[----:B------:R-:W-:Y:S01]  /*0550*/  FADD R8, |R8|, -0.5 ;  /* 0xbf00000008087421 */ /* 0x000fe20000000200 */
[----:B------:R-:W-:Y:S01]  /*0560*/  FADD R9, |R9|, -0.5 ;  /* 0xbf00000009097421 */ /* 0x000fe20000000200 */
[----:B------:R-:W-:Y:S01]  /*0570*/  FADD R10, |R10|, -0.5 ;  /* 0xbf0000000a0a7421 */ /* 0x000fe20000000200 */
[----:B------:R-:W-:Y:S01]  /*0580*/  FADD R11, |R11|, -0.5 ;  /* 0xbf0000000b0b7421 */ /* 0x000fe20000000200 */
[----:B------:R-:W-:Y:S01]  /*0590*/  FFMA R8, R0, R8, R13 ;  /* 0x0000000800087223 */ /* 0x000fe2000000000d */
[----:B------:R-:W-:Y:S01]  /*05a0*/  FFMA R9, R15, R9, R12 ;  /* 0x000000090f097223 */ /* 0x000fe2000000000c */
[----:B------:R-:W-:Y:S01]  /*05b0*/  FFMA R10, R14, R10, R17 ;  /* 0x0000000a0e0a7223 */ /* 0x000fe20000000011 */
[----:B------:R-:W-:Y:S01]  /*05c0*/  FFMA R11, R19, R11, R16 ;  /* 0x0000000b130b7223 */ /* 0x000fe20000000010 */
[----:B------:R-:W-:Y:S04]  /*05d0*/  STG.E.128 desc[UR4][R2.64], R4 ;  /* 0x0000000402007986 */ /* 0x000fe8000c101d04 */
[----:B------:R-:W-:Y:S01]  /*05e0*/  STG.E.128 desc[UR4][R2.64+0x10], R8 ;  /* 0x0000100802007986 */ /* 0x000fe2000c101d04 */
[----:B------:R-:W-:Y:S05]  /*05f0*/  EXIT ;  /* 0x000000000000794d */ /* 0x000fea0003800000 */
.L_x_0:
[----:B------:R-:W-:-:S00]  /*0600*/  BRA `(.L_x_0) ;  /* 0xfffffffc00fc7947 */ /* 0x000fc0000383ffff */
[----:B------:R-:W-:-:S00]  /*0610*/  NOP ;  /* 0x0000000000007918 */ /* 0x000fc00000000000 */
        /* <DEDUP_REMOVED lines=14> */
.L_x_1:


//--------------------- .nv.shared.reserved.0     --------------------------
	.section	.nv.shared.reserved.0,"aw",@nobits
	.weak		__nv_reservedSMEM_offset_0_alias
	.size		__nv_reservedSMEM_offset_0_alias, 0, 64
	.other		__nv_reservedSMEM_offset_0_alias,@"STO_CUDA_RESERVED_SHARED STV_DEFAULT"
__nv_reservedSMEM_offset_0_alias:
	.zero		0
	.zero		64


//--------------------- .nv.constant0._Z12huber_kernelPK6float4S1_PS_mi --------------------------
	.section	.nv.constant0._Z12huber_kernelPK6float4S1_PS_mi,"a",@progbits
	.sectionflags	@""
	.align	4
.nv.constant0._Z12huber_kernelPK6float4S1_PS_mi:
	.zero		932


//--------------------- SYMBOLS --------------------------

	.type		.nv.reservedSmem.offset0,@object
	.size		.nv.reservedSmem.offset0,0x4
